//
// Generated by NVIDIA NVVM Compiler
//
// Compiler Build ID: CL-36424714
// Cuda compilation tools, release 13.0, V13.0.88
// Based on NVVM 20.0.0
//

.version 9.0
.target sm_100
.address_size 64

	// .globl	_Z15coo_spmv_kernelPKmS0_PKdS2_PdmS0_

.visible .entry _Z15coo_spmv_kernelPKmS0_PKdS2_PdmS0_(
	.param .u64 .ptr .align 1 _Z15coo_spmv_kernelPKmS0_PKdS2_PdmS0__param_0,
	.param .u64 .ptr .align 1 _Z15coo_spmv_kernelPKmS0_PKdS2_PdmS0__param_1,
	.param .u64 .ptr .align 1 _Z15coo_spmv_kernelPKmS0_PKdS2_PdmS0__param_2,
	.param .u64 .ptr .align 1 _Z15coo_spmv_kernelPKmS0_PKdS2_PdmS0__param_3,
	.param .u64 .ptr .align 1 _Z15coo_spmv_kernelPKmS0_PKdS2_PdmS0__param_4,
	.param .u64 _Z15coo_spmv_kernelPKmS0_PKdS2_PdmS0__param_5,
	.param .u64 .ptr .align 1 _Z15coo_spmv_kernelPKmS0_PKdS2_PdmS0__param_6
)
{
	.reg .pred 	%p<7>;
	.reg .b32 	%r<5>;
	.reg .b64 	%rd<67>;
	.reg .b64 	%fd<23>;

	ld.param.u64 	%rd30, [_Z15coo_spmv_kernelPKmS0_PKdS2_PdmS0__param_1];
	ld.param.u64 	%rd31, [_Z15coo_spmv_kernelPKmS0_PKdS2_PdmS0__param_2];
	ld.param.u64 	%rd32, [_Z15coo_spmv_kernelPKmS0_PKdS2_PdmS0__param_3];
	ld.param.u64 	%rd28, [_Z15coo_spmv_kernelPKmS0_PKdS2_PdmS0__param_4];
	ld.param.u64 	%rd33, [_Z15coo_spmv_kernelPKmS0_PKdS2_PdmS0__param_5];
	ld.param.u64 	%rd29, [_Z15coo_spmv_kernelPKmS0_PKdS2_PdmS0__param_6];
	cvta.to.global.u64 	%rd1, %rd32;
	cvta.to.global.u64 	%rd2, %rd30;
	cvta.to.global.u64 	%rd3, %rd31;
	mov.u32 	%r1, %ntid.x;
	mov.u32 	%r2, %ctaid.x;
	mov.u32 	%r3, %tid.x;
	mad.lo.s32 	%r4, %r1, %r2, %r3;
	cvt.u64.u32 	%rd4, %r4;
	setp.le.u64 	%p1, %rd33, %rd4;
	@%p1 bra 	$L__BB0_8;
	cvta.to.global.u64 	%rd34, %rd29;
	shl.b64 	%rd35, %rd4, 3;
	add.s64 	%rd36, %rd34, %rd35;
	ld.global.u64 	%rd5, [%rd36];
	ld.global.u64 	%rd6, [%rd36+8];
	setp.ge.u64 	%p2, %rd5, %rd6;
	@%p2 bra 	$L__BB0_8;
	cvta.to.global.u64 	%rd37, %rd28;
	add.s64 	%rd7, %rd37, %rd35;
	ld.global.f64 	%fd21, [%rd7];
	sub.s64 	%rd39, %rd6, %rd5;
	and.b64  	%rd59, %rd39, 3;
	setp.eq.s64 	%p3, %rd59, 0;
	mov.u64 	%rd63, %rd5;
	@%p3 bra 	$L__BB0_5;
	shl.b64 	%rd40, %rd5, 3;
	add.s64 	%rd61, %rd2, %rd40;
	add.s64 	%rd60, %rd3, %rd40;
	mov.u64 	%rd63, %rd5;
$L__BB0_4:
	.pragma "nounroll";
	ld.global.f64 	%fd7, [%rd60];
	ld.global.u64 	%rd41, [%rd61];
	shl.b64 	%rd42, %rd41, 3;
	add.s64 	%rd43, %rd1, %rd42;
	ld.global.f64 	%fd8, [%rd43];
	fma.rn.f64 	%fd21, %fd7, %fd8, %fd21;
	st.global.f64 	[%rd7], %fd21;
	add.s64 	%rd63, %rd63, 1;
	add.s64 	%rd61, %rd61, 8;
	add.s64 	%rd60, %rd60, 8;
	add.s64 	%rd59, %rd59, -1;
	setp.ne.s64 	%p4, %rd59, 0;
	@%p4 bra 	$L__BB0_4;
$L__BB0_5:
	sub.s64 	%rd44, %rd5, %rd6;
	setp.gt.u64 	%p5, %rd44, -4;
	@%p5 bra 	$L__BB0_8;
	shl.b64 	%rd45, %rd63, 3;
	add.s64 	%rd46, %rd45, 16;
	add.s64 	%rd65, %rd3, %rd46;
	add.s64 	%rd64, %rd2, %rd46;
$L__BB0_7:
	ld.global.f64 	%fd9, [%rd65+-16];
	ld.global.u64 	%rd47, [%rd64+-16];
	shl.b64 	%rd48, %rd47, 3;
	add.s64 	%rd49, %rd1, %rd48;
	ld.global.f64 	%fd10, [%rd49];
	fma.rn.f64 	%fd11, %fd9, %fd10, %fd21;
	st.global.f64 	[%rd7], %fd11;
	ld.global.f64 	%fd12, [%rd65+-8];
	ld.global.u64 	%rd50, [%rd64+-8];
	shl.b64 	%rd51, %rd50, 3;
	add.s64 	%rd52, %rd1, %rd51;
	ld.global.f64 	%fd13, [%rd52];
	fma.rn.f64 	%fd14, %fd12, %fd13, %fd11;
	st.global.f64 	[%rd7], %fd14;
	ld.global.f64 	%fd15, [%rd65];
	ld.global.u64 	%rd53, [%rd64];
	shl.b64 	%rd54, %rd53, 3;
	add.s64 	%rd55, %rd1, %rd54;
	ld.global.f64 	%fd16, [%rd55];
	fma.rn.f64 	%fd17, %fd15, %fd16, %fd14;
	st.global.f64 	[%rd7], %fd17;
	ld.global.f64 	%fd18, [%rd65+8];
	ld.global.u64 	%rd56, [%rd64+8];
	shl.b64 	%rd57, %rd56, 3;
	add.s64 	%rd58, %rd1, %rd57;
	ld.global.f64 	%fd19, [%rd58];
	fma.rn.f64 	%fd21, %fd18, %fd19, %fd17;
	st.global.f64 	[%rd7], %fd21;
	add.s64 	%rd63, %rd63, 4;
	add.s64 	%rd65, %rd65, 32;
	add.s64 	%rd64, %rd64, 32;
	setp.lt.u64 	%p6, %rd63, %rd6;
	@%p6 bra 	$L__BB0_7;
$L__BB0_8:
	ret;

}
	// .globl	_Z20test_coo_spmv_kernelPKmS0_PKdS2_Pdm
.visible .entry _Z20test_coo_spmv_kernelPKmS0_PKdS2_Pdm(
	.param .u64 .ptr .align 1 _Z20test_coo_spmv_kernelPKmS0_PKdS2_Pdm_param_0,
	.param .u64 .ptr .align 1 _Z20test_coo_spmv_kernelPKmS0_PKdS2_Pdm_param_1,
	.param .u64 .ptr .align 1 _Z20test_coo_spmv_kernelPKmS0_PKdS2_Pdm_param_2,
	.param .u64 .ptr .align 1 _Z20test_coo_spmv_kernelPKmS0_PKdS2_Pdm_param_3,
	.param .u64 .ptr .align 1 _Z20test_coo_spmv_kernelPKmS0_PKdS2_Pdm_param_4,
	.param .u64 _Z20test_coo_spmv_kernelPKmS0_PKdS2_Pdm_param_5
)
{
	.reg .pred 	%p<2>;
	.reg .b32 	%r<5>;
	.reg .b64 	%rd<23>;
	.reg .b64 	%fd<5>;

	ld.param.u64 	%rd2, [_Z20test_coo_spmv_kernelPKmS0_PKdS2_Pdm_param_0];
	ld.param.u64 	%rd3, [_Z20test_coo_spmv_kernelPKmS0_PKdS2_Pdm_param_1];
	ld.param.u64 	%rd4, [_Z20test_coo_spmv_kernelPKmS0_PKdS2_Pdm_param_2];
	ld.param.u64 	%rd5, [_Z20test_coo_spmv_kernelPKmS0_PKdS2_Pdm_param_3];
	ld.param.u64 	%rd6, [_Z20test_coo_spmv_kernelPKmS0_PKdS2_Pdm_param_4];
	ld.param.u64 	%rd7, [_Z20test_coo_spmv_kernelPKmS0_PKdS2_Pdm_param_5];
	mov.u32 	%r1, %ntid.x;
	mov.u32 	%r2, %ctaid.x;
	mov.u32 	%r3, %tid.x;
	mad.lo.s32 	%r4, %r1, %r2, %r3;
	cvt.u64.u32 	%rd1, %r4;
	setp.le.u64 	%p1, %rd7, %rd1;
	@%p1 bra 	$L__BB1_2;
	cvta.to.global.u64 	%rd8, %rd2;
	cvta.to.global.u64 	%rd9, %rd3;
	cvta.to.global.u64 	%rd10, %rd4;
	cvta.to.global.u64 	%rd11, %rd5;
	cvta.to.global.u64 	%rd12, %rd6;
	shl.b64 	%rd13, %rd1, 3;
	add.s64 	%rd14, %rd8, %rd13;
	ld.global.u64 	%rd15, [%rd14];
	add.s64 	%rd16, %rd9, %rd13;
	ld.global.u64 	%rd17, [%rd16];
	add.s64 	%rd18, %rd10, %rd13;
	ld.global.f64 	%fd1, [%rd18];
	shl.b64 	%rd19, %rd15, 3;
	add.s64 	%rd20, %rd12, %rd19;
	shl.b64 	%rd21, %rd17, 3;
	add.s64 	%rd22, %rd11, %rd21;
	ld.global.f64 	%fd2, [%rd22];
	mul.f64 	%fd3, %fd1, %fd2;
	atom.global.add.f64 	%fd4, [%rd20], %fd3;
$L__BB1_2:
	ret;

}


// ===== COMPILED SASS (sm_100) =====

	.target	sm_100

	.elftype	@"ET_EXEC"


//--------------------- .note.nv.tkinfo           --------------------------
	.section	.note.nv.tkinfo,"",@"SHT_NOTE"
	.sectionflags	@"SHF_NOTE_NV_TKINFO"
	.tkinfo
        /*0018*/ 	.word	0x00000002
        /*0030*/ 	.string	""
        /*0030*/ 	.string	"ptxas"
        /*0030*/ 	.string	"Cuda compilation tools, release 13.0, V13.0.88"
        /*0030*/ 	.string	"Build cuda_13.0.r13.0/compiler.36424714_0"
        /*0030*/ 	.string	"-arch sm_100 -m 64 "



//--------------------- .note.nv.cuinfo           --------------------------
	.section	.note.nv.cuinfo,"",@"SHT_NOTE"
	.sectionflags	@"SHF_NOTE_NV_CUINFO"
        /*0018*/ 	.short	0x0002
        /*001a*/ 	.short	0x0064
        /*001c*/ 	.short	0x0082
	.zero		2


//--------------------- .nv.info                  --------------------------
	.section	.nv.info,"",@"SHT_CUDA_INFO"
	.align	4


	//----- nvinfo : EIATTR_REGCOUNT
	.align		4
        /*0000*/ 	.byte	0x04, 0x2f
        /*0002*/ 	.short	(.L_1 - .L_0)
	.align		4
.L_0:
        /*0004*/ 	.word	index@(_Z15coo_spmv_kernelPKmS0_PKdS2_PdmS0_)
        /*0008*/ 	.word	0x00000018


	//----- nvinfo : EIATTR_FRAME_SIZE
	.align		4
.L_1:
        /*000c*/ 	.byte	0x04, 0x11
        /*000e*/ 	.short	(.L_3 - .L_2)
	.align		4
.L_2:
        /*0010*/ 	.word	index@(_Z15coo_spmv_kernelPKmS0_PKdS2_PdmS0_)
        /*0014*/ 	.word	0x00000000


	//----- nvinfo : EIATTR_REGCOUNT
	.align		4
.L_3:
        /*0018*/ 	.byte	0x04, 0x2f
        /*001a*/ 	.short	(.L_5 - .L_4)
	.align		4
.L_4:
        /*001c*/ 	.word	index@(_Z20test_coo_spmv_kernelPKmS0_PKdS2_Pdm)
        /*0020*/ 	.word	0x00000010


	//----- nvinfo : EIATTR_FRAME_SIZE
	.align		4
.L_5:
        /*0024*/ 	.byte	0x04, 0x11
        /*0026*/ 	.short	(.L_7 - .L_6)
	.align		4
.L_6:
        /*0028*/ 	.word	index@(_Z20test_coo_spmv_kernelPKmS0_PKdS2_Pdm)
        /*002c*/ 	.word	0x00000000


	//----- nvinfo : EIATTR_MIN_STACK_SIZE
	.align		4
.L_7:
        /*0030*/ 	.byte	0x04, 0x12
        /*0032*/ 	.short	(.L_9 - .L_8)
	.align		4
.L_8:
        /*0034*/ 	.word	index@(_Z20test_coo_spmv_kernelPKmS0_PKdS2_Pdm)
        /*0038*/ 	.word	0x00000000


	//----- nvinfo : EIATTR_MIN_STACK_SIZE
	.align		4
.L_9:
        /*003c*/ 	.byte	0x04, 0x12
        /*003e*/ 	.short	(.L_11 - .L_10)
	.align		4
.L_10:
        /*0040*/ 	.word	index@(_Z15coo_spmv_kernelPKmS0_PKdS2_PdmS0_)
        /*0044*/ 	.word	0x00000000
.L_11:


//--------------------- .nv.compat                --------------------------
	.section	.nv.compat,"",@"SHT_CUDA_COMPAT_INFO"
	.align	4
        /*0000*/ 	.byte	0x02, 0x09, 0x00, 0x00, 0x02, 0x02, 0x01, 0x00, 0x02, 0x05, 0x05, 0x00, 0x03, 0x07, 0x01, 0x01
        /*0010*/ 	.byte	0x02, 0x03, 0x00, 0x00, 0x02, 0x06, 0x01, 0x00, 0x04, 0x0b, 0x08, 0x00, 0x01, 0x00, 0x00, 0x00
        /*0020*/ 	.byte	0x00, 0x00, 0x00, 0x00


//--------------------- .nv.info._Z20test_coo_spmv_kernelPKmS0_PKdS2_Pdm --------------------------
	.section	.nv.info._Z20test_coo_spmv_kernelPKmS0_PKdS2_Pdm,"",@"SHT_CUDA_INFO"
	.sectionflags	@""
	.align	4


	//----- nvinfo : EIATTR_CUDA_API_VERSION
	.align		4
        /*0000*/ 	.byte	0x04, 0x37
        /*0002*/ 	.short	(.L_13 - .L_12)
.L_12:
        /*0004*/ 	.word	0x00000082


	//----- nvinfo : EIATTR_KPARAM_INFO
	.align		4
.L_13:
        /*0008*/ 	.byte	0x04, 0x17
        /*000a*/ 	.short	(.L_15 - .L_14)
.L_14:
        /*000c*/ 	.word	0x00000000
        /*0010*/ 	.short	0x0005
        /*0012*/ 	.short	0x0028
        /*0014*/ 	.byte	0x00, 0xf0, 0x21, 0x00


	//----- nvinfo : EIATTR_KPARAM_INFO
	.align		4
.L_15:
        /*0018*/ 	.byte	0x04, 0x17
        /*001a*/ 	.short	(.L_17 - .L_16)
.L_16:
        /*001c*/ 	.word	0x00000000
        /*0020*/ 	.short	0x0004
        /*0022*/ 	.short	0x0020
        /*0024*/ 	.byte	0x00, 0xf5, 0x21, 0x00


	//----- nvinfo : EIATTR_KPARAM_INFO
	.align		4
.L_17:
        /*0028*/ 	.byte	0x04, 0x17
        /*002a*/ 	.short	(.L_19 - .L_18)
.L_18:
        /*002c*/ 	.word	0x00000000
        /*0030*/ 	.short	0x0003
        /*0032*/ 	.short	0x0018
        /*0034*/ 	.byte	0x00, 0xf5, 0x21, 0x00


	//----- nvinfo : EIATTR_KPARAM_INFO
	.align		4
.L_19:
        /*0038*/ 	.byte	0x04, 0x17
        /*003a*/ 	.short	(.L_21 - .L_20)
.L_20:
        /*003c*/ 	.word	0x00000000
        /*0040*/ 	.short	0x0002
        /*0042*/ 	.short	0x0010
        /*0044*/ 	.byte	0x00, 0xf5, 0x21, 0x00


	//----- nvinfo : EIATTR_KPARAM_INFO
	.align		4
.L_21:
        /*0048*/ 	.byte	0x04, 0x17
        /*004a*/ 	.short	(.L_23 - .L_22)
.L_22:
        /*004c*/ 	.word	0x00000000
        /*0050*/ 	.short	0x0001
        /*0052*/ 	.short	0x0008
        /*0054*/ 	.byte	0x00, 0xf5, 0x21, 0x00


	//----- nvinfo : EIATTR_KPARAM_INFO
	.align		4
.L_23:
        /*0058*/ 	.byte	0x04, 0x17
        /*005a*/ 	.short	(.L_25 - .L_24)
.L_24:
        /*005c*/ 	.word	0x00000000
        /*0060*/ 	.short	0x0000
        /*0062*/ 	.short	0x0000
        /*0064*/ 	.byte	0x00, 0xf5, 0x21, 0x00


	//----- nvinfo : EIATTR_SPARSE_MMA_MASK
	.align		4
.L_25:
        /*0068*/ 	.byte	0x03, 0x50
        /*006a*/ 	.short	0x0000


	//----- nvinfo : EIATTR_MAXREG_COUNT
	.align		4
        /*006c*/ 	.byte	0x03, 0x1b
        /*006e*/ 	.short	0x00ff


	//----- nvinfo : EIATTR_MERCURY_ISA_VERSION
	.align		4
        /*0070*/ 	.byte	0x03, 0x5f
        /*0072*/ 	.short	0x0101


	//----- nvinfo : EIATTR_VRC_CTA_INIT_COUNT
	.align		4
        /*0074*/ 	.byte	0x02, 0x4a
	.zero		1
	.zero		1


	//----- nvinfo : EIATTR_EXIT_INSTR_OFFSETS
	.align		4
        /*0078*/ 	.byte	0x04, 0x1c
        /*007a*/ 	.short	(.L_27 - .L_26)


	//   ....[0]....
.L_26:
        /*007c*/ 	.word	0x00000080


	//   ....[1]....
        /*0080*/ 	.word	0x000001f0


	//----- nvinfo : EIATTR_CBANK_PARAM_SIZE
	.align		4
.L_27:
        /*0084*/ 	.byte	0x03, 0x19
        /*0086*/ 	.short	0x0030


	//----- nvinfo : EIATTR_PARAM_CBANK
	.align		4
        /*0088*/ 	.byte	0x04, 0x0a
        /*008a*/ 	.short	(.L_29 - .L_28)
	.align		4
.L_28:
        /*008c*/ 	.word	index@(.nv.constant0._Z20test_coo_spmv_kernelPKmS0_PKdS2_Pdm)
        /*0090*/ 	.short	0x0380
        /*0092*/ 	.short	0x0030


	//----- nvinfo : EIATTR_SW_WAR
	.align		4
.L_29:
        /*0094*/ 	.byte	0x04, 0x36
        /*0096*/ 	.short	(.L_31 - .L_30)
.L_30:
        /*0098*/ 	.word	0x00000008
.L_31:


//--------------------- .nv.info._Z15coo_spmv_kernelPKmS0_PKdS2_PdmS0_ --------------------------
	.section	.nv.info._Z15coo_spmv_kernelPKmS0_PKdS2_PdmS0_,"",@"SHT_CUDA_INFO"
	.sectionflags	@""
	.align	4


	//----- nvinfo : EIATTR_CUDA_API_VERSION
	.align		4
        /*0000*/ 	.byte	0x04, 0x37
        /*0002*/ 	.short	(.L_33 - .L_32)
.L_32:
        /*0004*/ 	.word	0x00000082


	//----- nvinfo : EIATTR_KPARAM_INFO
	.align		4
.L_33:
        /*0008*/ 	.byte	0x04, 0x17
        /*000a*/ 	.short	(.L_35 - .L_34)
.L_34:
        /*000c*/ 	.word	0x00000000
        /*0010*/ 	.short	0x0006
        /*0012*/ 	.short	0x0030
        /*0014*/ 	.byte	0x00, 0xf5, 0x21, 0x00


	//----- nvinfo : EIATTR_KPARAM_INFO
	.align		4
.L_35:
        /*0018*/ 	.byte	0x04, 0x17
        /*001a*/ 	.short	(.L_37 - .L_36)
.L_36:
        /*001c*/ 	.word	0x00000000
        /*0020*/ 	.short	0x0005
        /*0022*/ 	.short	0x0028
        /*0024*/ 	.byte	0x00, 0xf0, 0x21, 0x00


	//----- nvinfo : EIATTR_KPARAM_INFO
	.align		4
.L_37:
        /*0028*/ 	.byte	0x04, 0x17
        /*002a*/ 	.short	(.L_39 - .L_38)
.L_38:
        /*002c*/ 	.word	0x00000000
        /*0030*/ 	.short	0x0004
        /*0032*/ 	.short	0x0020
        /*0034*/ 	.byte	0x00, 0xf5, 0x21, 0x00


	//----- nvinfo : EIATTR_KPARAM_INFO
	.align		4
.L_39:
        /*0038*/ 	.byte	0x04, 0x17
        /*003a*/ 	.short	(.L_41 - .L_40)
.L_40:
        /*003c*/ 	.word	0x00000000
        /*0040*/ 	.short	0x0003
        /*0042*/ 	.short	0x0018
        /*0044*/ 	.byte	0x00, 0xf5, 0x21, 0x00


	//----- nvinfo : EIATTR_KPARAM_INFO
	.align		4
.L_41:
        /*0048*/ 	.byte	0x04, 0x17
        /*004a*/ 	.short	(.L_43 - .L_42)
.L_42:
        /*004c*/ 	.word	0x00000000
        /*0050*/ 	.short	0x0002
        /*0052*/ 	.short	0x0010
        /*0054*/ 	.byte	0x00, 0xf5, 0x21, 0x00


	//----- nvinfo : EIATTR_KPARAM_INFO
	.align		4
.L_43:
        /*0058*/ 	.byte	0x04, 0x17
        /*005a*/ 	.short	(.L_45 - .L_44)
.L_44:
        /*005c*/ 	.word	0x00000000
        /*0060*/ 	.short	0x0001
        /*0062*/ 	.short	0x0008
        /*0064*/ 	.byte	0x00, 0xf5, 0x21, 0x00


	//----- nvinfo : EIATTR_KPARAM_INFO
	.align		4
.L_45:
        /*0068*/ 	.byte	0x04, 0x17
        /*006a*/ 	.short	(.L_47 - .L_46)
.L_46:
        /*006c*/ 	.word	0x00000000
        /*0070*/ 	.short	0x0000
        /*0072*/ 	.short	0x0000
        /*0074*/ 	.byte	0x00, 0xf5, 0x21, 0x00


	//----- nvinfo : EIATTR_SPARSE_MMA_MASK
	.align		4
.L_47:
        /*0078*/ 	.byte	0x03, 0x50
        /*007a*/ 	.short	0x0000


	//----- nvinfo : EIATTR_MAXREG_COUNT
	.align		4
        /*007c*/ 	.byte	0x03, 0x1b
        /*007e*/ 	.short	0x00ff


	//----- nvinfo : EIATTR_MERCURY_ISA_VERSION
	.align		4
        /*0080*/ 	.byte	0x03, 0x5f
        /*0082*/ 	.short	0x0101


	//----- nvinfo : EIATTR_VRC_CTA_INIT_COUNT
	.align		4
        /*0084*/ 	.byte	0x02, 0x4a
	.zero		1
	.zero		1


	//----- nvinfo : EIATTR_EXIT_INSTR_OFFSETS
	.align		4
        /*0088*/ 	.byte	0x04, 0x1c
        /*008a*/ 	.short	(.L_49 - .L_48)


	//   ....[0]....
.L_48:
        /*008c*/ 	.word	0x00000080


	//   ....[1]....
        /*0090*/ 	.word	0x00000130


	//   ....[2]....
        /*0094*/ 	.word	0x00000440


	//   ....[3]....
        /*0098*/ 	.word	0x00000730


	//----- nvinfo : EIATTR_CRS_STACK_SIZE
	.align		4
.L_49:
        /*009c*/ 	.byte	0x04, 0x1e
        /*009e*/ 	.short	(.L_51 - .L_50)
.L_50:
        /*00a0*/ 	.word	0x00000000


	//----- nvinfo : EIATTR_CBANK_PARAM_SIZE
	.align		4
.L_51:
        /*00a4*/ 	.byte	0x03, 0x19
        /*00a6*/ 	.short	0x0038


	//----- nvinfo : EIATTR_PARAM_CBANK
	.align		4
        /*00a8*/ 	.byte	0x04, 0x0a
        /*00aa*/ 	.short	(.L_53 - .L_52)
	.align		4
.L_52:
        /*00ac*/ 	.word	index@(.nv.constant0._Z15coo_spmv_kernelPKmS0_PKdS2_PdmS0_)
        /*00b0*/ 	.short	0x0380
        /*00b2*/ 	.short	0x0038


	//----- nvinfo : EIATTR_SW_WAR
	.align		4
.L_53:
        /*00b4*/ 	.byte	0x04, 0x36
        /*00b6*/ 	.short	(.L_55 - .L_54)
.L_54:
        /*00b8*/ 	.word	0x00000008
.L_55:


//--------------------- .nv.callgraph             --------------------------
	.section	.nv.callgraph,"",@"SHT_CUDA_CALLGRAPH"
	.align	4
	.sectionentsize	8
	.align		4
        /*0000*/ 	.word	0x00000000
	.align		4
        /*0004*/ 	.word	0xffffffff
	.align		4
        /*0008*/ 	.word	0x00000000
	.align		4
        /*000c*/ 	.word	0xfffffffe
	.align		4
        /*0010*/ 	.word	0x00000000
	.align		4
        /*0014*/ 	.word	0xfffffffd
	.align		4
        /*0018*/ 	.word	0x00000000
	.align		4
        /*001c*/ 	.word	0xfffffffc


//--------------------- .text._Z20test_coo_spmv_kernelPKmS0_PKdS2_Pdm --------------------------
	.section	.text._Z20test_coo_spmv_kernelPKmS0_PKdS2_Pdm,"ax",@progbits
	.align	128
        .global         _Z20test_coo_spmv_kernelPKmS0_PKdS2_Pdm
        .type           _Z20test_coo_spmv_kernelPKmS0_PKdS2_Pdm,@function
        .size           _Z20test_coo_spmv_kernelPKmS0_PKdS2_Pdm,(.L_x_6 - _Z20test_coo_spmv_kernelPKmS0_PKdS2_Pdm)
        .other          _Z20test_coo_spmv_kernelPKmS0_PKdS2_Pdm,@"STO_CUDA_ENTRY STV_DEFAULT"
_Z20test_coo_spmv_kernelPKmS0_PKdS2_Pdm:
.text._Z20test_coo_spmv_kernelPKmS0_PKdS2_Pdm:
[----:B------:R-:W-:Y:S01]  /*0000*/  LDC R1, c[0x0][0x37c] ;  /* 0x0000df00ff017b82 */ /* 0x000fe20000000800 */
[----:B------:R-:W0:Y:S01]  /*0010*/  S2R R0, SR_CTAID.X ;  /* 0x0000000000007919 */ /* 0x000e220000002500 */
[----:B------:R-:W0:Y:S01]  /*0020*/  LDCU UR4, c[0x0][0x360] ;  /* 0x00006c00ff0477ac */ /* 0x000e220008000800 */
[----:B------:R-:W0:Y:S01]  /*0030*/  S2R R3, SR_TID.X ;  /* 0x0000000000037919 */ /* 0x000e220000002100 */
[----:B------:R-:W1:Y:S01]  /*0040*/  LDCU.64 UR6, c[0x0][0x3a8] ;  /* 0x00007500ff0677ac */ /* 0x000e620008000a00 */
[----:B0-----:R-:W-:-:S05]  /*0050*/  IMAD R0, R0, UR4, R3 ;  /* 0x0000000400007c24 */ /* 0x001fca000f8e0203 */
[----:B-1----:R-:W-:-:S04]  /*0060*/  ISETP.GE.U32.AND P0, PT, R0, UR6, PT ;  /* 0x0000000600007c0c */ /* 0x002fc8000bf06070 */
[----:B------:R-:W-:-:S13]  /*0070*/  ISETP.GE.U32.AND.EX P0, PT, RZ, UR7, PT, P0 ;  /* 0x00000007ff007c0c */ /* 0x000fda000bf06100 */
[----:B------:R-:W-:Y:S05]  /*0080*/  @P0 EXIT ;  /* 0x000000000000094d */ /* 0x000fea0003800000 */
[----:B------:R-:W0:Y:S01]  /*0090*/  LDCU.128 UR8, c[0x0][0x380] ;  /* 0x00007000ff0877ac */ /* 0x000e220008000c00 */
[----:B------:R-:W-:Y:S01]  /*00a0*/  IMAD.SHL.U32 R8, R0, 0x8, RZ ;  /* 0x0000000800087824 */ /* 0x000fe200078e00ff */
[----:B------:R-:W-:Y:S01]  /*00b0*/  SHF.R.U32.HI R0, RZ, 0x1d, R0 ;  /* 0x0000001dff007819 */ /* 0x000fe20000011600 */
[----:B------:R-:W1:Y:S01]  /*00c0*/  LDCU.64 UR4, c[0x0][0x358] ;  /* 0x00006b00ff0477ac */ /* 0x000e620008000a00 */
[----:B------:R-:W2:Y:S01]  /*00d0*/  LDCU.128 UR12, c[0x0][0x390] ;  /* 0x00007200ff0c77ac */ /* 0x000ea20008000c00 */
[----:B------:R-:W3:Y:S01]  /*00e0*/  LDCU.64 UR6, c[0x0][0x3a0] ;  /* 0x00007400ff0677ac */ /* 0x000ee20008000a00 */
[----:B0-----:R-:W-:-:S04]  /*00f0*/  IADD3 R10, P0, PT, R8, UR10, RZ ;  /* 0x0000000a080a7c10 */ /* 0x001fc8000ff1e0ff */
[----:B------:R-:W-:-:S05]  /*0100*/  IADD3.X R11, PT, PT, R0, UR11, RZ, P0, !PT ;  /* 0x0000000b000b7c10 */ /* 0x000fca00087fe4ff */
[----:B-1----:R-:W4:Y:S01]  /*0110*/  LDG.E.64 R2, desc[UR4][R10.64] ;  /* 0x000000040a027981 */ /* 0x002f22000c1e1b00 */
[C---:B--2---:R-:W-:Y:S02]  /*0120*/  IADD3 R12, P1, PT, R8.reuse, UR12, RZ ;  /* 0x0000000c080c7c10 */ /* 0x044fe4000ff3e0ff */
[----:B------:R-:W-:Y:S02]  /*0130*/  IADD3 R8, P0, PT, R8, UR8, RZ ;  /* 0x0000000808087c10 */ /* 0x000fe4000ff1e0ff */
[C---:B------:R-:W-:Y:S02]  /*0140*/  IADD3.X R13, PT, PT, R0.reuse, UR13, RZ, P1, !PT ;  /* 0x0000000d000d7c10 */ /* 0x040fe40008ffe4ff */
[----:B------:R-:W-:-:S03]  /*0150*/  IADD3.X R9, PT, PT, R0, UR9, RZ, P0, !PT ;  /* 0x0000000900097c10 */ /* 0x000fc600087fe4ff */
[----:B------:R-:W2:Y:S01]  /*0160*/  LDG.E.64 R4, desc[UR4][R12.64] ;  /* 0x000000040c047981 */ /* 0x000ea2000c1e1b00 */
[----:B----4-:R-:W-:-:S04]  /*0170*/  LEA R6, P1, R2, UR14, 0x3 ;  /* 0x0000000e02067c11 */ /* 0x010fc8000f8218ff */
[----:B------:R-:W-:Y:S02]  /*0180*/  LEA.HI.X R7, R2, UR15, R3, 0x3, P1 ;  /* 0x0000000f02077c11 */ /* 0x000fe400088f1c03 */
[----:B------:R-:W3:Y:S04]  /*0190*/  LDG.E.64 R2, desc[UR4][R8.64] ;  /* 0x0000000408027981 */ /* 0x000ee8000c1e1b00 */
[----:B------:R-:W2:Y:S01]  /*01a0*/  LDG.E.64 R6, desc[UR4][R6.64] ;  /* 0x0000000406067981 */ /* 0x000ea2000c1e1b00 */
[----:B---3--:R-:W-:Y:S01]  /*01b0*/  LEA R10, P0, R2, UR6, 0x3 ;  /* 0x00000006020a7c11 */ /* 0x008fe2000f8018ff */
[----:B--2---:R-:W-:-:S03]  /*01c0*/  DMUL R4, R4, R6 ;  /* 0x0000000604047228 */ /* 0x004fc60000000000 */
[----:B------:R-:W-:-:S05]  /*01d0*/  LEA.HI.X R11, R2, UR7, R3, 0x3, P0 ;  /* 0x00000007020b7c11 */ /* 0x000fca00080f1c03 */
[----:B------:R-:W-:Y:S01]  /*01e0*/  REDG.E.ADD.F64.RN.STRONG.GPU desc[UR4][R10.64], R4 ;  /* 0x000000040a0079a6 */ /* 0x000fe2000c12ff04 */
[----:B------:R-:W-:Y:S05]  /*01f0*/  EXIT ;  /* 0x000000000000794d */ /* 0x000fea0003800000 */
.L_x_0:
[----:B------:R-:W-:-:S00]  /*0200*/  BRA `(.L_x_0) ;  /* 0xfffffffc00fc7947 */ /* 0x000fc0000383ffff */
[----:B------:R-:W-:-:S00]  /*0210*/  NOP ;  /* 0x0000000000007918 */ /* 0x000fc00000000000 */
        /* <DEDUP_REMOVED lines=14> */
.L_x_6:


//--------------------- .text._Z15coo_spmv_kernelPKmS0_PKdS2_PdmS0_ --------------------------
	.section	.text._Z15coo_spmv_kernelPKmS0_PKdS2_PdmS0_,"ax",@progbits
	.align	128
        .global         _Z15coo_spmv_kernelPKmS0_PKdS2_PdmS0_
        .type           _Z15coo_spmv_kernelPKmS0_PKdS2_PdmS0_,@function
        .size           _Z15coo_spmv_kernelPKmS0_PKdS2_PdmS0_,(.L_x_7 - _Z15coo_spmv_kernelPKmS0_PKdS2_PdmS0_)
        .other          _Z15coo_spmv_kernelPKmS0_PKdS2_PdmS0_,@"STO_CUDA_ENTRY STV_DEFAULT"
_Z15coo_spmv_kernelPKmS0_PKdS2_PdmS0_:
.text._Z15coo_spmv_kernelPKmS0_PKdS2_PdmS0_:
        /* <DEDUP_REMOVED lines=9> */
[----:B------:R-:W0:Y:S01]  /*0090*/  LDCU.64 UR6, c[0x0][0x3b0] ;  /* 0x00007600ff0677ac */ /* 0x000e220008000a00 */
[----:B------:R-:W-:Y:S01]  /*00a0*/  IMAD.SHL.U32 R6, R0, 0x8, RZ ;  /* 0x0000000800067824 */ /* 0x000fe200078e00ff */
[----:B------:R-:W-:Y:S01]  /*00b0*/  SHF.R.U32.HI R0, RZ, 0x1d, R0 ;  /* 0x0000001dff007819 */ /* 0x000fe20000011600 */
[----:B------:R-:W1:Y:S03]  /*00c0*/  LDCU.64 UR4, c[0x0][0x358] ;  /* 0x00006b00ff0477ac */ /* 0x000e660008000a00 */
[----:B0-----:R-:W-:-:S04]  /*00d0*/  IADD3 R4, P0, PT, R6, UR6, RZ ;  /* 0x0000000606047c10 */ /* 0x001fc8000ff1e0ff */
[----:B------:R-:W-:-:S05]  /*00e0*/  IADD3.X R5, PT, PT, R0, UR7, RZ, P0, !PT ;  /* 0x0000000700057c10 */ /* 0x000fca00087fe4ff */
[----:B-1----:R-:W2:Y:S04]  /*00f0*/  LDG.E.64 R2, desc[UR4][R4.64+0x8] ;  /* 0x0000080404027981 */ /* 0x002ea8000c1e1b00 */
[----:B------:R-:W2:Y:S02]  /*0100*/  LDG.E.64 R10, desc[UR4][R4.64] ;  /* 0x00000004040a7981 */ /* 0x000ea4000c1e1b00 */
[----:B--2---:R-:W-:-:S04]  /*0110*/  ISETP.GE.U32.AND P0, PT, R10, R2, PT ;  /* 0x000000020a00720c */ /* 0x004fc80003f06070 */
[----:B------:R-:W-:-:S13]  /*0120*/  ISETP.GE.U32.AND.EX P0, PT, R11, R3, PT, P0 ;  /* 0x000000030b00720c */ /* 0x000fda0003f06100 */
[----:B------:R-:W-:Y:S05]  /*0130*/  @P0 EXIT ;  /* 0x000000000000094d */ /* 0x000fea0003800000 */
[----:B------:R-:W0:Y:S01]  /*0140*/  LDCU.64 UR6, c[0x0][0x3a0] ;  /* 0x00007400ff0677ac */ /* 0x000e220008000a00 */
[----:B------:R-:W-:Y:S01]  /*0150*/  IMAD.IADD R18, R2, 0x1, -R10 ;  /* 0x0000000102127824 */ /* 0x000fe200078e0a0a */
[----:B------:R-:W1:Y:S01]  /*0160*/  LDCU.64 UR10, c[0x0][0x398] ;  /* 0x00007300ff0a77ac */ /* 0x000e620008000a00 */
[----:B0-----:R-:W-:-:S04]  /*0170*/  IADD3 R4, P0, PT, R6, UR6, RZ ;  /* 0x0000000606047c10 */ /* 0x001fc8000ff1e0ff */
[----:B------:R-:W-:-:S05]  /*0180*/  IADD3.X R5, PT, PT, R0, UR7, RZ, P0, !PT ;  /* 0x0000000700057c10 */ /* 0x000fca00087fe4ff */
[----:B------:R0:W5:Y:S01]  /*0190*/  LDG.E.64 R6, desc[UR4][R4.64] ;  /* 0x0000000404067981 */ /* 0x000162000c1e1b00 */
[----:B------:R-:W-:Y:S01]  /*01a0*/  LOP3.LUT R18, R18, 0x3, RZ, 0xc0, !PT ;  /* 0x0000000312127812 */ /* 0x000fe200078ec0ff */
[----:B------:R-:W-:Y:S01]  /*01b0*/  BSSY.RECONVERGENT B0, `(.L_x_1) ;  /* 0x0000028000007945 */ /* 0x000fe20003800200 */
[----:B------:R-:W-:Y:S01]  /*01c0*/  IADD3 R0, P2, PT, R10, -R2, RZ ;  /* 0x800000020a007210 */ /* 0x000fe20007f5e0ff */
[----:B------:R-:W-:Y:S01]  /*01d0*/  IMAD.MOV.U32 R9, RZ, RZ, R10 ;  /* 0x000000ffff097224 */ /* 0x000fe200078e000a */
[----:B------:R-:W-:Y:S02]  /*01e0*/  ISETP.NE.U32.AND P1, PT, R18, RZ, PT ;  /* 0x000000ff1200720c */ /* 0x000fe40003f25070 */
[----:B------:R-:W-:Y:S01]  /*01f0*/  ISETP.GT.U32.AND P0, PT, R0, -0x4, PT ;  /* 0xfffffffc0000780c */ /* 0x000fe20003f04070 */
[----:B------:R-:W-:Y:S01]  /*0200*/  IMAD.X R0, R11, 0x1, ~R3, P2 ;  /* 0x000000010b007824 */ /* 0x000fe200010e0e03 */
[----:B------:R-:W-:-:S04]  /*0210*/  ISETP.NE.AND.EX P1, PT, RZ, RZ, PT, P1 ;  /* 0x000000ffff00720c */ /* 0x000fc80003f25310 */
[----:B------:R-:W-:Y:S01]  /*0220*/  ISETP.GT.U32.AND.EX P0, PT, R0, -0x1, PT, P0 ;  /* 0xffffffff0000780c */ /* 0x000fe20003f04100 */
[----:B------:R-:W-:-:S08]  /*0230*/  IMAD.MOV.U32 R0, RZ, RZ, R11 ;  /* 0x000000ffff007224 */ /* 0x000fd000078e000b */
[----:B01----:R-:W-:Y:S05]  /*0240*/  @!P1 BRA `(.L_x_2) ;  /* 0x0000000000789947 */ /* 0x003fea0003800000 */
[----:B------:R-:W0:Y:S01]  /*0250*/  LDCU.64 UR6, c[0x0][0x388] ;  /* 0x00007100ff0677ac */ /* 0x000e220008000a00 */
[C---:B------:R-:W-:Y:S01]  /*0260*/  IMAD.SHL.U32 R12, R10.reuse, 0x8, RZ ;  /* 0x000000080a0c7824 */ /* 0x040fe200078e00ff */
[--C-:B------:R-:W-:Y:S01]  /*0270*/  SHF.L.U64.HI R13, R10, 0x3, R11.reuse ;  /* 0x000000030a0d7819 */ /* 0x100fe2000001020b */
[----:B------:R-:W-:Y:S01]  /*0280*/  IMAD.MOV.U32 R9, RZ, RZ, R10 ;  /* 0x000000ffff097224 */ /* 0x000fe200078e000a */
[----:B------:R-:W1:Y:S01]  /*0290*/  LDCU.64 UR8, c[0x0][0x390] ;  /* 0x00007200ff0877ac */ /* 0x000e620008000a00 */
[----:B------:R-:W-:Y:S02]  /*02a0*/  IMAD.MOV.U32 R0, RZ, RZ, R11 ;  /* 0x000000ffff007224 */ /* 0x000fe400078e000b */
[----:B------:R-:W-:Y:S01]  /*02b0*/  IMAD.MOV.U32 R19, RZ, RZ, RZ ;  /* 0x000000ffff137224 */ /* 0x000fe200078e00ff */
[C---:B0-----:R-:W-:Y:S02]  /*02c0*/  IADD3 R8, P1, PT, R12.reuse, UR6, RZ ;  /* 0x000000060c087c10 */ /* 0x041fe4000ff3e0ff */
[----:B-1----:R-:W-:-:S02]  /*02d0*/  IADD3 R12, P2, PT, R12, UR8, RZ ;  /* 0x000000080c0c7c10 */ /* 0x002fc4000ff5e0ff */
[C---:B------:R-:W-:Y:S02]  /*02e0*/  IADD3.X R17, PT, PT, R13.reuse, UR7, RZ, P1, !PT ;  /* 0x000000070d117c10 */ /* 0x040fe40008ffe4ff */
[----:B------:R-:W-:-:S09]  /*02f0*/  IADD3.X R13, PT, PT, R13, UR9, RZ, P2, !PT ;  /* 0x000000090d0d7c10 */ /* 0x000fd200097fe4ff */
.L_x_3:
[----:B------:R-:W-:-:S05]  /*0300*/  IMAD.MOV.U32 R16, RZ, RZ, R8 ;  /* 0x000000ffff107224 */ /* 0x000fca00078e0008 */
[----:B------:R-:W2:Y:S02]  /*0310*/  LDG.E.64 R14, desc[UR4][R16.64] ;  /* 0x00000004100e7981 */ /* 0x000ea4000c1e1b00 */
[----:B--2---:R-:W-:-:S04]  /*0320*/  LEA R10, P1, R14, UR10, 0x3 ;  /* 0x0000000a0e0a7c11 */ /* 0x004fc8000f8218ff */
[----:B------:R-:W-:Y:S02]  /*0330*/  LEA.HI.X R11, R14, UR11, R15, 0x3, P1 ;  /* 0x0000000b0e0b7c11 */ /* 0x000fe400088f1c0f */
[----:B0-----:R0:W2:Y:S04]  /*0340*/  LDG.E.64 R14, desc[UR4][R12.64] ;  /* 0x000000040c0e7981 */ /* 0x0010a8000c1e1b00 */
[----:B------:R-:W2:Y:S01]  /*0350*/  LDG.E.64 R10, desc[UR4][R10.64] ;  /* 0x000000040a0a7981 */ /* 0x000ea2000c1e1b00 */
[----:B------:R-:W-:Y:S02]  /*0360*/  IADD3 R18, P1, PT, R18, -0x1, RZ ;  /* 0xffffffff12127810 */ /* 0x000fe40007f3e0ff */
[----:B------:R-:W-:Y:S02]  /*0370*/  IADD3 R9, P2, PT, R9, 0x1, RZ ;  /* 0x0000000109097810 */ /* 0x000fe40007f5e0ff */
[----:B------:R-:W-:-:S02]  /*0380*/  IADD3.X R19, PT, PT, R19, -0x1, RZ, P1, !PT ;  /* 0xffffffff13137810 */ /* 0x000fc40000ffe4ff */
[----:B------:R-:W-:Y:S01]  /*0390*/  ISETP.NE.U32.AND P1, PT, R18, RZ, PT ;  /* 0x000000ff1200720c */ /* 0x000fe20003f25070 */
[----:B------:R-:W-:Y:S01]  /*03a0*/  IMAD.X R0, RZ, RZ, R0, P2 ;  /* 0x000000ffff007224 */ /* 0x000fe200010e0600 */
[----:B------:R-:W-:Y:S02]  /*03b0*/  IADD3 R8, P3, PT, R8, 0x8, RZ ;  /* 0x0000000808087810 */ /* 0x000fe40007f7e0ff */
[----:B------:R-:W-:Y:S02]  /*03c0*/  ISETP.NE.AND.EX P1, PT, R19, RZ, PT, P1 ;  /* 0x000000ff1300720c */ /* 0x000fe40003f25310 */
[----:B0-----:R-:W-:Y:S01]  /*03d0*/  IADD3 R12, P4, PT, R12, 0x8, RZ ;  /* 0x000000080c0c7810 */ /* 0x001fe20007f9e0ff */
[----:B------:R-:W-:-:S04]  /*03e0*/  IMAD.X R17, RZ, RZ, R17, P3 ;  /* 0x000000ffff117224 */ /* 0x000fc800018e0611 */
[----:B------:R-:W-:Y:S01]  /*03f0*/  IMAD.X R13, RZ, RZ, R13, P4 ;  /* 0x000000ffff0d7224 */ /* 0x000fe200020e060d */
[----:B--2--5:R-:W-:-:S07]  /*0400*/  DFMA R6, R14, R10, R6 ;  /* 0x0000000a0e06722b */ /* 0x024fce0000000006 */
[----:B------:R0:W-:Y:S01]  /*0410*/  STG.E.64 desc[UR4][R4.64], R6 ;  /* 0x0000000604007986 */ /* 0x0001e2000c101b04 */
[----:B------:R-:W-:Y:S05]  /*0420*/  @P1 BRA `(.L_x_3) ;  /* 0xfffffffc00b41947 */ /* 0x000fea000383ffff */
.L_x_2:
[----:B------:R-:W-:Y:S05]  /*0430*/  BSYNC.RECONVERGENT B0 ;  /* 0x0000000000007941 */ /* 0x000fea0003800200 */
.L_x_1:
[----:B------:R-:W-:Y:S05]  /*0440*/  @P0 EXIT ;  /* 0x000000000000094d */ /* 0x000fea0003800000 */
[----:B------:R-:W1:Y:S01]  /*0450*/  LDCU.64 UR6, c[0x0][0x390] ;  /* 0x00007200ff0677ac */ /* 0x000e620008000a00 */
[C---:B------:R-:W-:Y:S01]  /*0460*/  LEA R12, P0, R9.reuse, 0x10, 0x3 ;  /* 0x00000010090c7811 */ /* 0x040fe200078018ff */
[----:B------:R-:W2:Y:S03]  /*0470*/  LDCU.64 UR8, c[0x0][0x388] ;  /* 0x00007100ff0877ac */ /* 0x000ea60008000a00 */
[----:B------:R-:W-:Y:S01]  /*0480*/  LEA.HI.X R13, R9, RZ, R0, 0x3, P0 ;  /* 0x000000ff090d7211 */ /* 0x000fe200000f1c00 */
[----:B------:R-:W3:Y:S01]  /*0490*/  LDCU.64 UR10, c[0x0][0x398] ;  /* 0x00007300ff0a77ac */ /* 0x000ee20008000a00 */
[C---:B-1----:R-:W-:Y:S02]  /*04a0*/  IADD3 R10, P1, PT, R12.reuse, UR6, RZ ;  /* 0x000000060c0a7c10 */ /* 0x042fe4000ff3e0ff */
[----:B--2---:R-:W-:Y:S02]  /*04b0*/  IADD3 R12, P2, PT, R12, UR8, RZ ;  /* 0x000000080c0c7c10 */ /* 0x004fe4000ff5e0ff */
[----:B------:R-:W-:-:S02]  /*04c0*/  IADD3.X R11, PT, PT, R13, UR7, RZ, P1, !PT ;  /* 0x000000070d0b7c10 */ /* 0x000fc40008ffe4ff */
[----:B---3--:R-:W-:-:S09]  /*04d0*/  IADD3.X R13, PT, PT, R13, UR9, RZ, P2, !PT ;  /* 0x000000090d0d7c10 */ /* 0x008fd200097fe4ff */
.L_x_4:
[----:B-1----:R-:W2:Y:S02]  /*04e0*/  LDG.E.64 R14, desc[UR4][R12.64+-0x10] ;  /* 0xfffff0040c0e7981 */ /* 0x002ea4000c1e1b00 */
[----:B--2---:R-:W-:-:S04]  /*04f0*/  LEA R18, P0, R14, UR10, 0x3 ;  /* 0x0000000a0e127c11 */ /* 0x004fc8000f8018ff */
[----:B------:R-:W-:Y:S02]  /*0500*/  LEA.HI.X R19, R14, UR11, R15, 0x3, P0 ;  /* 0x0000000b0e137c11 */ /* 0x000fe400080f1c0f */
[----:B------:R-:W2:Y:S04]  /*0510*/  LDG.E.64 R14, desc[UR4][R10.64+-0x10] ;  /* 0xfffff0040a0e7981 */ /* 0x000ea8000c1e1b00 */
[----:B------:R-:W2:Y:S02]  /*0520*/  LDG.E.64 R16, desc[UR4][R18.64] ;  /* 0x0000000412107981 */ /* 0x000ea4000c1e1b00 */
[----:B--2--5:R-:W-:-:S07]  /*0530*/  DFMA R14, R14, R16, R6 ;  /* 0x000000100e0e722b */ /* 0x024fce0000000006 */
[----:B------:R1:W-:Y:S04]  /*0540*/  STG.E.64 desc[UR4][R4.64], R14 ;  /* 0x0000000e04007986 */ /* 0x0003e8000c101b04 */
[----:B0-----:R-:W2:Y:S02]  /*0550*/  LDG.E.64 R6, desc[UR4][R12.64+-0x8] ;  /* 0xfffff8040c067981 */ /* 0x001ea4000c1e1b00 */
[----:B--2---:R-:W-:-:S04]  /*0560*/  LEA R20, P0, R6, UR10, 0x3 ;  /* 0x0000000a06147c11 */ /* 0x004fc8000f8018ff */
[----:B------:R-:W-:Y:S02]  /*0570*/  LEA.HI.X R21, R6, UR11, R7, 0x3, P0 ;  /* 0x0000000b06157c11 */ /* 0x000fe400080f1c07 */
[----:B------:R-:W2:Y:S04]  /*0580*/  LDG.E.64 R6, desc[UR4][R10.64+-0x8] ;  /* 0xfffff8040a067981 */ /* 0x000ea8000c1e1b00 */
[----:B------:R-:W2:Y:S02]  /*0590*/  LDG.E.64 R16, desc[UR4][R20.64] ;  /* 0x0000000414107981 */ /* 0x000ea4000c1e1b00 */
[----:B--2---:R-:W-:-:S07]  /*05a0*/  DFMA R6, R6, R16, R14 ;  /* 0x000000100606722b */ /* 0x004fce000000000e */
[----:B------:R0:W-:Y:S04]  /*05b0*/  STG.E.64 desc[UR4][R4.64], R6 ;  /* 0x0000000604007986 */ /* 0x0001e8000c101b04 */
[----:B------:R-:W2:Y:S04]  /*05c0*/  LDG.E.64 R16, desc[UR4][R12.64] ;  /* 0x000000040c107981 */ /* 0x000ea8000c1e1b00 */
[----:B-1----:R-:W3:Y:S01]  /*05d0*/  LDG.E.64 R14, desc[UR4][R10.64] ;  /* 0x000000040a0e7981 */ /* 0x002ee2000c1e1b00 */
[----:B--2---:R-:W-:-:S04]  /*05e0*/  LEA R18, P0, R16, UR10, 0x3 ;  /* 0x0000000a10127c11 */ /* 0x004fc8000f8018ff */
[----:B------:R-:W-:-:S05]  /*05f0*/  LEA.HI.X R19, R16, UR11, R17, 0x3, P0 ;  /* 0x0000000b10137c11 */ /* 0x000fca00080f1c11 */
[----:B------:R-:W3:Y:S02]  /*0600*/  LDG.E.64 R16, desc[UR4][R18.64] ;  /* 0x0000000412107981 */ /* 0x000ee4000c1e1b00 */
[----:B---3--:R-:W-:-:S07]  /*0610*/  DFMA R14, R14, R16, R6 ;  /* 0x000000100e0e722b */ /* 0x008fce0000000006 */
[----:B------:R1:W-:Y:S04]  /*0620*/  STG.E.64 desc[UR4][R4.64], R14 ;  /* 0x0000000e04007986 */ /* 0x0003e8000c101b04 */
[----:B------:R-:W2:Y:S04]  /*0630*/  LDG.E.64 R16, desc[UR4][R12.64+0x8] ;  /* 0x000008040c107981 */ /* 0x000ea8000c1e1b00 */
[----:B0-----:R0:W3:Y:S01]  /*0640*/  LDG.E.64 R6, desc[UR4][R10.64+0x8] ;  /* 0x000008040a067981 */ /* 0x0010e2000c1e1b00 */
[----:B--2---:R-:W-:-:S04]  /*0650*/  LEA R20, P0, R16, UR10, 0x3 ;  /* 0x0000000a10147c11 */ /* 0x004fc8000f8018ff */
[----:B------:R-:W-:-:S05]  /*0660*/  LEA.HI.X R21, R16, UR11, R17, 0x3, P0 ;  /* 0x0000000b10157c11 */ /* 0x000fca00080f1c11 */
[----:B------:R-:W3:Y:S01]  /*0670*/  LDG.E.64 R16, desc[UR4][R20.64] ;  /* 0x0000000414107981 */ /* 0x000ee2000c1e1b00 */
[----:B------:R-:W-:-:S05]  /*0680*/  IADD3 R9, P0, PT, R9, 0x4, RZ ;  /* 0x0000000409097810 */ /* 0x000fca0007f1e0ff */
[----:B------:R-:W-:Y:S01]  /*0690*/  IMAD.X R0, RZ, RZ, R0, P0 ;  /* 0x000000ffff007224 */ /* 0x000fe200000e0600 */
[----:B------:R-:W-:-:S04]  /*06a0*/  ISETP.GE.U32.AND P0, PT, R9, R2, PT ;  /* 0x000000020900720c */ /* 0x000fc80003f06070 */
[----:B------:R-:W-:Y:S02]  /*06b0*/  ISETP.GE.U32.AND.EX P0, PT, R0, R3, PT, P0 ;  /* 0x000000030000720c */ /* 0x000fe40003f06100 */
[----:B0-----:R-:W-:Y:S02]  /*06c0*/  IADD3 R10, P1, PT, R10, 0x20, RZ ;  /* 0x000000200a0a7810 */ /* 0x001fe40007f3e0ff */
[----:B------:R-:W-:-:S03]  /*06d0*/  IADD3 R12, P2, PT, R12, 0x20, RZ ;  /* 0x000000200c0c7810 */ /* 0x000fc60007f5e0ff */
[----:B------:R-:W-:Y:S02]  /*06e0*/  IMAD.X R11, RZ, RZ, R11, P1 ;  /* 0x000000ffff0b7224 */ /* 0x000fe400008e060b */
[----:B------:R-:W-:Y:S01]  /*06f0*/  IMAD.X R13, RZ, RZ, R13, P2 ;  /* 0x000000ffff0d7224 */ /* 0x000fe200010e060d */
[----:B---3--:R-:W-:-:S07]  /*0700*/  DFMA R6, R6, R16, R14 ;  /* 0x000000100606722b */ /* 0x008fce000000000e */
[----:B------:R1:W-:Y:S01]  /*0710*/  STG.E.64 desc[UR4][R4.64], R6 ;  /* 0x0000000604007986 */ /* 0x0003e2000c101b04 */
[----:B------:R-:W-:Y:S05]  /*0720*/  @!P0 BRA `(.L_x_4) ;  /* 0xfffffffc006c8947 */ /* 0x000fea000383ffff */
[----:B------:R-:W-:Y:S05]  /*0730*/  EXIT ;  /* 0x000000000000794d */ /* 0x000fea0003800000 */
.L_x_5:
        /* <DEDUP_REMOVED lines=12> */
.L_x_7:


//--------------------- .nv.shared.reserved.0     --------------------------
	.section	.nv.shared.reserved.0,"aw",@nobits
	.weak		__nv_reservedSMEM_offset_0_alias
	.size		__nv_reservedSMEM_offset_0_alias, 0, 64
	.other		__nv_reservedSMEM_offset_0_alias,@"STO_CUDA_RESERVED_SHARED STV_DEFAULT"
__nv_reservedSMEM_offset_0_alias:
	.zero		0
	.zero		64


//--------------------- .nv.constant0._Z20test_coo_spmv_kernelPKmS0_PKdS2_Pdm --------------------------
	.section	.nv.constant0._Z20test_coo_spmv_kernelPKmS0_PKdS2_Pdm,"a",@progbits
	.sectionflags	@""
	.align	4
.nv.constant0._Z20test_coo_spmv_kernelPKmS0_PKdS2_Pdm:
	.zero		944


//--------------------- .nv.constant0._Z15coo_spmv_kernelPKmS0_PKdS2_PdmS0_ --------------------------
	.section	.nv.constant0._Z15coo_spmv_kernelPKmS0_PKdS2_PdmS0_,"a",@progbits
	.sectionflags	@""
	.align	4
.nv.constant0._Z15coo_spmv_kernelPKmS0_PKdS2_PdmS0_:
	.zero		952


//--------------------- SYMBOLS --------------------------

	.type		.nv.reservedSmem.offset0,@object
	.size		.nv.reservedSmem.offset0,0x4
